//
// Generated by NVIDIA NVVM Compiler
//
// Compiler Build ID: CL-36424714
// Cuda compilation tools, release 13.0, V13.0.88
// Based on NVVM 20.0.0
//

.version 9.0
.target sm_100
.address_size 64

	// .globl	_Z27elementwise_multiply_kernelPKfS0_Pfi

.visible .entry _Z27elementwise_multiply_kernelPKfS0_Pfi(
	.param .u64 .ptr .align 1 _Z27elementwise_multiply_kernelPKfS0_Pfi_param_0,
	.param .u64 .ptr .align 1 _Z27elementwise_multiply_kernelPKfS0_Pfi_param_1,
	.param .u64 .ptr .align 1 _Z27elementwise_multiply_kernelPKfS0_Pfi_param_2,
	.param .u32 _Z27elementwise_multiply_kernelPKfS0_Pfi_param_3
)
{
	.reg .pred 	%p<2>;
	.reg .b32 	%r<6>;
	.reg .b32 	%f<4>;
	.reg .b64 	%rd<11>;

	ld.param.u64 	%rd1, [_Z27elementwise_multiply_kernelPKfS0_Pfi_param_0];
	ld.param.u64 	%rd2, [_Z27elementwise_multiply_kernelPKfS0_Pfi_param_1];
	ld.param.u64 	%rd3, [_Z27elementwise_multiply_kernelPKfS0_Pfi_param_2];
	ld.param.u32 	%r2, [_Z27elementwise_multiply_kernelPKfS0_Pfi_param_3];
	mov.u32 	%r3, %ctaid.x;
	mov.u32 	%r4, %ntid.x;
	mov.u32 	%r5, %tid.x;
	mad.lo.s32 	%r1, %r3, %r4, %r5;
	setp.ge.s32 	%p1, %r1, %r2;
	@%p1 bra 	$L__BB0_2;
	cvta.to.global.u64 	%rd4, %rd1;
	cvta.to.global.u64 	%rd5, %rd2;
	cvta.to.global.u64 	%rd6, %rd3;
	mul.wide.s32 	%rd7, %r1, 4;
	add.s64 	%rd8, %rd4, %rd7;
	ld.global.f32 	%f1, [%rd8];
	add.s64 	%rd9, %rd5, %rd7;
	ld.global.f32 	%f2, [%rd9];
	mul.f32 	%f3, %f1, %f2;
	add.s64 	%rd10, %rd6, %rd7;
	st.global.f32 	[%rd10], %f3;
$L__BB0_2:
	ret;

}
	// .globl	_Z22matrix_multiply_kernelPKfS0_Pfiii
.visible .entry _Z22matrix_multiply_kernelPKfS0_Pfiii(
	.param .u64 .ptr .align 1 _Z22matrix_multiply_kernelPKfS0_Pfiii_param_0,
	.param .u64 .ptr .align 1 _Z22matrix_multiply_kernelPKfS0_Pfiii_param_1,
	.param .u64 .ptr .align 1 _Z22matrix_multiply_kernelPKfS0_Pfiii_param_2,
	.param .u32 _Z22matrix_multiply_kernelPKfS0_Pfiii_param_3,
	.param .u32 _Z22matrix_multiply_kernelPKfS0_Pfiii_param_4,
	.param .u32 _Z22matrix_multiply_kernelPKfS0_Pfiii_param_5
)
{
	.reg .pred 	%p<13>;
	.reg .b32 	%r<41>;
	.reg .b32 	%f<68>;
	.reg .b64 	%rd<53>;

	ld.param.u64 	%rd7, [_Z22matrix_multiply_kernelPKfS0_Pfiii_param_0];
	ld.param.u64 	%rd8, [_Z22matrix_multiply_kernelPKfS0_Pfiii_param_1];
	ld.param.u64 	%rd6, [_Z22matrix_multiply_kernelPKfS0_Pfiii_param_2];
	ld.param.u32 	%r20, [_Z22matrix_multiply_kernelPKfS0_Pfiii_param_3];
	ld.param.u32 	%r18, [_Z22matrix_multiply_kernelPKfS0_Pfiii_param_4];
	ld.param.u32 	%r19, [_Z22matrix_multiply_kernelPKfS0_Pfiii_param_5];
	cvta.to.global.u64 	%rd1, %rd8;
	cvta.to.global.u64 	%rd2, %rd7;
	mov.u32 	%r21, %ctaid.y;
	mov.u32 	%r22, %ntid.y;
	mov.u32 	%r23, %tid.y;
	mad.lo.s32 	%r1, %r21, %r22, %r23;
	mov.u32 	%r24, %ctaid.x;
	mov.u32 	%r25, %ntid.x;
	mov.u32 	%r26, %tid.x;
	mad.lo.s32 	%r2, %r24, %r25, %r26;
	setp.ge.s32 	%p1, %r1, %r20;
	setp.ge.s32 	%p2, %r2, %r18;
	or.pred  	%p3, %p1, %p2;
	@%p3 bra 	$L__BB1_14;
	setp.lt.s32 	%p4, %r19, 1;
	mov.f32 	%f67, 0f00000000;
	@%p4 bra 	$L__BB1_13;
	mul.lo.s32 	%r3, %r19, %r1;
	and.b32  	%r4, %r19, 7;
	setp.lt.u32 	%p5, %r19, 8;
	mov.f32 	%f67, 0f00000000;
	mov.b32 	%r39, 0;
	@%p5 bra 	$L__BB1_5;
	and.b32  	%r39, %r19, 2147483640;
	neg.s32 	%r37, %r39;
	shl.b32 	%r7, %r18, 3;
	mul.wide.u32 	%rd9, %r3, 4;
	add.s64 	%rd10, %rd9, %rd2;
	add.s64 	%rd52, %rd10, 16;
	mov.f32 	%f67, 0f00000000;
	mul.wide.s32 	%rd13, %r18, 4;
	mov.u32 	%r36, %r2;
$L__BB1_4:
	.pragma "nounroll";
	ld.global.f32 	%f17, [%rd52+-16];
	mul.wide.s32 	%rd11, %r36, 4;
	add.s64 	%rd12, %rd1, %rd11;
	ld.global.f32 	%f18, [%rd12];
	fma.rn.f32 	%f19, %f17, %f18, %f67;
	ld.global.f32 	%f20, [%rd52+-12];
	add.s64 	%rd14, %rd12, %rd13;
	ld.global.f32 	%f21, [%rd14];
	fma.rn.f32 	%f22, %f20, %f21, %f19;
	ld.global.f32 	%f23, [%rd52+-8];
	add.s64 	%rd15, %rd14, %rd13;
	ld.global.f32 	%f24, [%rd15];
	fma.rn.f32 	%f25, %f23, %f24, %f22;
	ld.global.f32 	%f26, [%rd52+-4];
	add.s64 	%rd16, %rd15, %rd13;
	ld.global.f32 	%f27, [%rd16];
	fma.rn.f32 	%f28, %f26, %f27, %f25;
	ld.global.f32 	%f29, [%rd52];
	add.s64 	%rd17, %rd16, %rd13;
	ld.global.f32 	%f30, [%rd17];
	fma.rn.f32 	%f31, %f29, %f30, %f28;
	ld.global.f32 	%f32, [%rd52+4];
	add.s64 	%rd18, %rd17, %rd13;
	ld.global.f32 	%f33, [%rd18];
	fma.rn.f32 	%f34, %f32, %f33, %f31;
	ld.global.f32 	%f35, [%rd52+8];
	add.s64 	%rd19, %rd18, %rd13;
	ld.global.f32 	%f36, [%rd19];
	fma.rn.f32 	%f37, %f35, %f36, %f34;
	ld.global.f32 	%f38, [%rd52+12];
	add.s64 	%rd20, %rd19, %rd13;
	ld.global.f32 	%f39, [%rd20];
	fma.rn.f32 	%f67, %f38, %f39, %f37;
	add.s32 	%r37, %r37, 8;
	add.s32 	%r36, %r36, %r7;
	add.s64 	%rd52, %rd52, 32;
	setp.ne.s32 	%p6, %r37, 0;
	@%p6 bra 	$L__BB1_4;
$L__BB1_5:
	setp.eq.s32 	%p7, %r4, 0;
	@%p7 bra 	$L__BB1_13;
	and.b32  	%r13, %r19, 3;
	setp.lt.u32 	%p8, %r4, 4;
	@%p8 bra 	$L__BB1_8;
	add.s32 	%r28, %r39, %r3;
	mul.wide.u32 	%rd21, %r28, 4;
	add.s64 	%rd22, %rd2, %rd21;
	ld.global.f32 	%f41, [%rd22];
	mad.lo.s32 	%r29, %r39, %r18, %r2;
	mul.wide.s32 	%rd23, %r29, 4;
	add.s64 	%rd24, %rd1, %rd23;
	ld.global.f32 	%f42, [%rd24];
	fma.rn.f32 	%f43, %f41, %f42, %f67;
	cvt.u64.u32 	%rd25, %r3;
	cvt.u64.u32 	%rd26, %r39;
	add.s64 	%rd27, %rd26, %rd25;
	shl.b64 	%rd28, %rd27, 2;
	add.s64 	%rd29, %rd2, %rd28;
	ld.global.f32 	%f44, [%rd29+4];
	mul.wide.s32 	%rd30, %r18, 4;
	add.s64 	%rd31, %rd24, %rd30;
	ld.global.f32 	%f45, [%rd31];
	fma.rn.f32 	%f46, %f44, %f45, %f43;
	ld.global.f32 	%f47, [%rd29+8];
	add.s64 	%rd32, %rd31, %rd30;
	ld.global.f32 	%f48, [%rd32];
	fma.rn.f32 	%f49, %f47, %f48, %f46;
	ld.global.f32 	%f50, [%rd29+12];
	add.s64 	%rd33, %rd32, %rd30;
	ld.global.f32 	%f51, [%rd33];
	fma.rn.f32 	%f67, %f50, %f51, %f49;
	add.s32 	%r39, %r39, 4;
$L__BB1_8:
	setp.eq.s32 	%p9, %r13, 0;
	@%p9 bra 	$L__BB1_13;
	setp.eq.s32 	%p10, %r13, 1;
	@%p10 bra 	$L__BB1_11;
	add.s32 	%r30, %r39, %r3;
	mul.wide.u32 	%rd34, %r30, 4;
	add.s64 	%rd35, %rd2, %rd34;
	ld.global.f32 	%f53, [%rd35];
	mad.lo.s32 	%r31, %r39, %r18, %r2;
	mul.wide.s32 	%rd36, %r31, 4;
	add.s64 	%rd37, %rd1, %rd36;
	ld.global.f32 	%f54, [%rd37];
	fma.rn.f32 	%f55, %f53, %f54, %f67;
	cvt.u64.u32 	%rd38, %r3;
	cvt.u64.u32 	%rd39, %r39;
	add.s64 	%rd40, %rd39, %rd38;
	shl.b64 	%rd41, %rd40, 2;
	add.s64 	%rd42, %rd2, %rd41;
	ld.global.f32 	%f56, [%rd42+4];
	mul.wide.s32 	%rd43, %r18, 4;
	add.s64 	%rd44, %rd37, %rd43;
	ld.global.f32 	%f57, [%rd44];
	fma.rn.f32 	%f67, %f56, %f57, %f55;
	add.s32 	%r39, %r39, 2;
$L__BB1_11:
	and.b32  	%r32, %r19, 1;
	setp.eq.b32 	%p11, %r32, 1;
	not.pred 	%p12, %p11;
	@%p12 bra 	$L__BB1_13;
	add.s32 	%r33, %r39, %r3;
	mul.wide.u32 	%rd45, %r33, 4;
	add.s64 	%rd46, %rd2, %rd45;
	ld.global.f32 	%f58, [%rd46];
	mad.lo.s32 	%r34, %r39, %r18, %r2;
	mul.wide.s32 	%rd47, %r34, 4;
	add.s64 	%rd48, %rd1, %rd47;
	ld.global.f32 	%f59, [%rd48];
	fma.rn.f32 	%f67, %f58, %f59, %f67;
$L__BB1_13:
	mad.lo.s32 	%r35, %r18, %r1, %r2;
	cvta.to.global.u64 	%rd49, %rd6;
	mul.wide.s32 	%rd50, %r35, 4;
	add.s64 	%rd51, %rd49, %rd50;
	st.global.f32 	[%rd51], %f67;
$L__BB1_14:
	ret;

}
	// .globl	_Z11relu_kernelPKfPfi
.visible .entry _Z11relu_kernelPKfPfi(
	.param .u64 .ptr .align 1 _Z11relu_kernelPKfPfi_param_0,
	.param .u64 .ptr .align 1 _Z11relu_kernelPKfPfi_param_1,
	.param .u32 _Z11relu_kernelPKfPfi_param_2
)
{
	.reg .pred 	%p<2>;
	.reg .b32 	%r<6>;
	.reg .b32 	%f<3>;
	.reg .b64 	%rd<8>;

	ld.param.u64 	%rd1, [_Z11relu_kernelPKfPfi_param_0];
	ld.param.u64 	%rd2, [_Z11relu_kernelPKfPfi_param_1];
	ld.param.u32 	%r2, [_Z11relu_kernelPKfPfi_param_2];
	mov.u32 	%r3, %ctaid.x;
	mov.u32 	%r4, %ntid.x;
	mov.u32 	%r5, %tid.x;
	mad.lo.s32 	%r1, %r3, %r4, %r5;
	setp.ge.s32 	%p1, %r1, %r2;
	@%p1 bra 	$L__BB2_2;
	cvta.to.global.u64 	%rd3, %rd2;
	cvta.to.global.u64 	%rd4, %rd1;
	mul.wide.s32 	%rd5, %r1, 4;
	add.s64 	%rd6, %rd4, %rd5;
	ld.global.f32 	%f1, [%rd6];
	max.f32 	%f2, %f1, 0f00000000;
	add.s64 	%rd7, %rd3, %rd5;
	st.global.f32 	[%rd7], %f2;
$L__BB2_2:
	ret;

}
	// .globl	_Z16transpose_kernelPKfPfii
.visible .entry _Z16transpose_kernelPKfPfii(
	.param .u64 .ptr .align 1 _Z16transpose_kernelPKfPfii_param_0,
	.param .u64 .ptr .align 1 _Z16transpose_kernelPKfPfii_param_1,
	.param .u32 _Z16transpose_kernelPKfPfii_param_2,
	.param .u32 _Z16transpose_kernelPKfPfii_param_3
)
{
	.reg .pred 	%p<4>;
	.reg .b32 	%r<15>;
	.reg .b32 	%f<2>;
	.reg .b64 	%rd<9>;

	ld.param.u64 	%rd1, [_Z16transpose_kernelPKfPfii_param_0];
	ld.param.u64 	%rd2, [_Z16transpose_kernelPKfPfii_param_1];
	ld.param.u32 	%r5, [_Z16transpose_kernelPKfPfii_param_2];
	ld.param.u32 	%r4, [_Z16transpose_kernelPKfPfii_param_3];
	mov.u32 	%r6, %ctaid.x;
	mov.u32 	%r7, %ntid.x;
	mov.u32 	%r8, %tid.x;
	mad.lo.s32 	%r1, %r6, %r7, %r8;
	mov.u32 	%r9, %ctaid.y;
	mov.u32 	%r10, %ntid.y;
	mov.u32 	%r11, %tid.y;
	mad.lo.s32 	%r12, %r9, %r10, %r11;
	setp.ge.s32 	%p1, %r1, %r4;
	setp.ge.s32 	%p2, %r12, %r5;
	or.pred  	%p3, %p1, %p2;
	@%p3 bra 	$L__BB3_2;
	cvta.to.global.u64 	%rd3, %rd1;
	cvta.to.global.u64 	%rd4, %rd2;
	mad.lo.s32 	%r13, %r4, %r12, %r1;
	mul.wide.s32 	%rd5, %r13, 4;
	add.s64 	%rd6, %rd3, %rd5;
	ld.global.f32 	%f1, [%rd6];
	mad.lo.s32 	%r14, %r5, %r1, %r12;
	mul.wide.s32 	%rd7, %r14, 4;
	add.s64 	%rd8, %rd4, %rd7;
	st.global.f32 	[%rd8], %f1;
$L__BB3_2:
	ret;

}


// ===== COMPILED SASS (sm_100) =====

	.target	sm_100

	.elftype	@"ET_EXEC"


//--------------------- .note.nv.tkinfo           --------------------------
	.section	.note.nv.tkinfo,"",@"SHT_NOTE"
	.sectionflags	@"SHF_NOTE_NV_TKINFO"
	.tkinfo
        /*0018*/ 	.word	0x00000002
        /*0030*/ 	.string	""
        /*0030*/ 	.string	"ptxas"
        /*0030*/ 	.string	"Cuda compilation tools, release 13.0, V13.0.88"
        /*0030*/ 	.string	"Build cuda_13.0.r13.0/compiler.36424714_0"
        /*0030*/ 	.string	"-arch sm_100 -m 64 "



//--------------------- .note.nv.cuinfo           --------------------------
	.section	.note.nv.cuinfo,"",@"SHT_NOTE"
	.sectionflags	@"SHF_NOTE_NV_CUINFO"
        /*0018*/ 	.short	0x0002
        /*001a*/ 	.short	0x0064
        /*001c*/ 	.short	0x0082
	.zero		2


//--------------------- .nv.info                  --------------------------
	.section	.nv.info,"",@"SHT_CUDA_INFO"
	.align	4


	//----- nvinfo : EIATTR_REGCOUNT
	.align		4
        /*0000*/ 	.byte	0x04, 0x2f
        /*0002*/ 	.short	(.L_1 - .L_0)
	.align		4
.L_0:
        /*0004*/ 	.word	index@(_Z27elementwise_multiply_kernelPKfS0_Pfi)
        /*0008*/ 	.word	0x0000000c


	//----- nvinfo : EIATTR_FRAME_SIZE
	.align		4
.L_1:
        /*000c*/ 	.byte	0x04, 0x11
        /*000e*/ 	.short	(.L_3 - .L_2)
	.align		4
.L_2:
        /*0010*/ 	.word	index@(_Z27elementwise_multiply_kernelPKfS0_Pfi)
        /*0014*/ 	.word	0x00000000


	//----- nvinfo : EIATTR_REGCOUNT
	.align		4
.L_3:
        /*0018*/ 	.byte	0x04, 0x2f
        /*001a*/ 	.short	(.L_5 - .L_4)
	.align		4
.L_4:
        /*001c*/ 	.word	index@(_Z22matrix_multiply_kernelPKfS0_Pfiii)
        /*0020*/ 	.word	0x00000020


	//----- nvinfo : EIATTR_FRAME_SIZE
	.align		4
.L_5:
        /*0024*/ 	.byte	0x04, 0x11
        /*0026*/ 	.short	(.L_7 - .L_6)
	.align		4
.L_6:
        /*0028*/ 	.word	index@(_Z22matrix_multiply_kernelPKfS0_Pfiii)
        /*002c*/ 	.word	0x00000000


	//----- nvinfo : EIATTR_REGCOUNT
	.align		4
.L_7:
        /*0030*/ 	.byte	0x04, 0x2f
        /*0032*/ 	.short	(.L_9 - .L_8)
	.align		4
.L_8:
        /*0034*/ 	.word	index@(_Z11relu_kernelPKfPfi)
        /*0038*/ 	.word	0x0000000a


	//----- nvinfo : EIATTR_FRAME_SIZE
	.align		4
.L_9:
        /*003c*/ 	.byte	0x04, 0x11
        /*003e*/ 	.short	(.L_11 - .L_10)
	.align		4
.L_10:
        /*0040*/ 	.word	index@(_Z11relu_kernelPKfPfi)
        /*0044*/ 	.word	0x00000000


	//----- nvinfo : EIATTR_REGCOUNT
	.align		4
.L_11:
        /*0048*/ 	.byte	0x04, 0x2f
        /*004a*/ 	.short	(.L_13 - .L_12)
	.align		4
.L_12:
        /*004c*/ 	.word	index@(_Z16transpose_kernelPKfPfii)
        /*0050*/ 	.word	0x0000000a


	//----- nvinfo : EIATTR_FRAME_SIZE
	.align		4
.L_13:
        /*0054*/ 	.byte	0x04, 0x11
        /*0056*/ 	.short	(.L_15 - .L_14)
	.align		4
.L_14:
        /*0058*/ 	.word	index@(_Z16transpose_kernelPKfPfii)
        /*005c*/ 	.word	0x00000000


	//----- nvinfo : EIATTR_MIN_STACK_SIZE
	.align		4
.L_15:
        /*0060*/ 	.byte	0x04, 0x12
        /*0062*/ 	.short	(.L_17 - .L_16)
	.align		4
.L_16:
        /*0064*/ 	.word	index@(_Z16transpose_kernelPKfPfii)
        /*0068*/ 	.word	0x00000000


	//----- nvinfo : EIATTR_MIN_STACK_SIZE
	.align		4
.L_17:
        /*006c*/ 	.byte	0x04, 0x12
        /*006e*/ 	.short	(.L_19 - .L_18)
	.align		4
.L_18:
        /*0070*/ 	.word	index@(_Z11relu_kernelPKfPfi)
        /*0074*/ 	.word	0x00000000


	//----- nvinfo : EIATTR_MIN_STACK_SIZE
	.align		4
.L_19:
        /*0078*/ 	.byte	0x04, 0x12
        /*007a*/ 	.short	(.L_21 - .L_20)
	.align		4
.L_20:
        /*007c*/ 	.word	index@(_Z22matrix_multiply_kernelPKfS0_Pfiii)
        /*0080*/ 	.word	0x00000000


	//----- nvinfo : EIATTR_MIN_STACK_SIZE
	.align		4
.L_21:
        /*0084*/ 	.byte	0x04, 0x12
        /*0086*/ 	.short	(.L_23 - .L_22)
	.align		4
.L_22:
        /*0088*/ 	.word	index@(_Z27elementwise_multiply_kernelPKfS0_Pfi)
        /*008c*/ 	.word	0x00000000
.L_23:


//--------------------- .nv.compat                --------------------------
	.section	.nv.compat,"",@"SHT_CUDA_COMPAT_INFO"
	.align	4
        /*0000*/ 	.byte	0x02, 0x09, 0x00, 0x00, 0x02, 0x02, 0x01, 0x00, 0x02, 0x05, 0x05, 0x00, 0x03, 0x07, 0x01, 0x01
        /*0010*/ 	.byte	0x02, 0x03, 0x00, 0x00, 0x02, 0x06, 0x01, 0x00, 0x04, 0x0b, 0x08, 0x00, 0x09, 0x00, 0x00, 0x00
        /*0020*/ 	.byte	0x00, 0x00, 0x00, 0x00


//--------------------- .nv.info._Z16transpose_kernelPKfPfii --------------------------
	.section	.nv.info._Z16transpose_kernelPKfPfii,"",@"SHT_CUDA_INFO"
	.sectionflags	@""
	.align	4


	//----- nvinfo : EIATTR_CUDA_API_VERSION
	.align		4
        /*0000*/ 	.byte	0x04, 0x37
        /*0002*/ 	.short	(.L_25 - .L_24)
.L_24:
        /*0004*/ 	.word	0x00000082


	//----- nvinfo : EIATTR_KPARAM_INFO
	.align		4
.L_25:
        /*0008*/ 	.byte	0x04, 0x17
        /*000a*/ 	.short	(.L_27 - .L_26)
.L_26:
        /*000c*/ 	.word	0x00000000
        /*0010*/ 	.short	0x0003
        /*0012*/ 	.short	0x0014
        /*0014*/ 	.byte	0x00, 0xf0, 0x11, 0x00


	//----- nvinfo : EIATTR_KPARAM_INFO
	.align		4
.L_27:
        /*0018*/ 	.byte	0x04, 0x17
        /*001a*/ 	.short	(.L_29 - .L_28)
.L_28:
        /*001c*/ 	.word	0x00000000
        /*0020*/ 	.short	0x0002
        /*0022*/ 	.short	0x0010
        /*0024*/ 	.byte	0x00, 0xf0, 0x11, 0x00


	//----- nvinfo : EIATTR_KPARAM_INFO
	.align		4
.L_29:
        /*0028*/ 	.byte	0x04, 0x17
        /*002a*/ 	.short	(.L_31 - .L_30)
.L_30:
        /*002c*/ 	.word	0x00000000
        /*0030*/ 	.short	0x0001
        /*0032*/ 	.short	0x0008
        /*0034*/ 	.byte	0x00, 0xf5, 0x21, 0x00


	//----- nvinfo : EIATTR_KPARAM_INFO
	.align		4
.L_31:
        /*0038*/ 	.byte	0x04, 0x17
        /*003a*/ 	.short	(.L_33 - .L_32)
.L_32:
        /*003c*/ 	.word	0x00000000
        /*0040*/ 	.short	0x0000
        /*0042*/ 	.short	0x0000
        /*0044*/ 	.byte	0x00, 0xf5, 0x21, 0x00


	//----- nvinfo : EIATTR_SPARSE_MMA_MASK
	.align		4
.L_33:
        /*0048*/ 	.byte	0x03, 0x50
        /*004a*/ 	.short	0x0000


	//----- nvinfo : EIATTR_MAXREG_COUNT
	.align		4
        /*004c*/ 	.byte	0x03, 0x1b
        /*004e*/ 	.short	0x00ff


	//----- nvinfo : EIATTR_MERCURY_ISA_VERSION
	.align		4
        /*0050*/ 	.byte	0x03, 0x5f
        /*0052*/ 	.short	0x0101


	//----- nvinfo : EIATTR_VRC_CTA_INIT_COUNT
	.align		4
        /*0054*/ 	.byte	0x02, 0x4a
	.zero		1
	.zero		1


	//----- nvinfo : EIATTR_EXIT_INSTR_OFFSETS
	.align		4
        /*0058*/ 	.byte	0x04, 0x1c
        /*005a*/ 	.short	(.L_35 - .L_34)


	//   ....[0]....
.L_34:
        /*005c*/ 	.word	0x000000c0


	//   ....[1]....
        /*0060*/ 	.word	0x00000160


	//----- nvinfo : EIATTR_CBANK_PARAM_SIZE
	.align		4
.L_35:
        /*0064*/ 	.byte	0x03, 0x19
        /*0066*/ 	.short	0x0018


	//----- nvinfo : EIATTR_PARAM_CBANK
	.align		4
        /*0068*/ 	.byte	0x04, 0x0a
        /*006a*/ 	.short	(.L_37 - .L_36)
	.align		4
.L_36:
        /*006c*/ 	.word	index@(.nv.constant0._Z16transpose_kernelPKfPfii)
        /*0070*/ 	.short	0x0380
        /*0072*/ 	.short	0x0018


	//----- nvinfo : EIATTR_SW_WAR
	.align		4
.L_37:
        /*0074*/ 	.byte	0x04, 0x36
        /*0076*/ 	.short	(.L_39 - .L_38)
.L_38:
        /*0078*/ 	.word	0x00000008
.L_39:


//--------------------- .nv.info._Z11relu_kernelPKfPfi --------------------------
	.section	.nv.info._Z11relu_kernelPKfPfi,"",@"SHT_CUDA_INFO"
	.sectionflags	@""
	.align	4


	//----- nvinfo : EIATTR_CUDA_API_VERSION
	.align		4
        /*0000*/ 	.byte	0x04, 0x37
        /*0002*/ 	.short	(.L_41 - .L_40)
.L_40:
        /*0004*/ 	.word	0x00000082


	//----- nvinfo : EIATTR_KPARAM_INFO
	.align		4
.L_41:
        /*0008*/ 	.byte	0x04, 0x17
        /*000a*/ 	.short	(.L_43 - .L_42)
.L_42:
        /*000c*/ 	.word	0x00000000
        /*0010*/ 	.short	0x0002
        /*0012*/ 	.short	0x0010
        /*0014*/ 	.byte	0x00, 0xf0, 0x11, 0x00


	//----- nvinfo : EIATTR_KPARAM_INFO
	.align		4
.L_43:
        /*0018*/ 	.byte	0x04, 0x17
        /*001a*/ 	.short	(.L_45 - .L_44)
.L_44:
        /*001c*/ 	.word	0x00000000
        /*0020*/ 	.short	0x0001
        /*0022*/ 	.short	0x0008
        /*0024*/ 	.byte	0x00, 0xf5, 0x21, 0x00


	//----- nvinfo : EIATTR_KPARAM_INFO
	.align		4
.L_45:
        /*0028*/ 	.byte	0x04, 0x17
        /*002a*/ 	.short	(.L_47 - .L_46)
.L_46:
        /*002c*/ 	.word	0x00000000
        /*0030*/ 	.short	0x0000
        /*0032*/ 	.short	0x0000
        /*0034*/ 	.byte	0x00, 0xf5, 0x21, 0x00


	//----- nvinfo : EIATTR_SPARSE_MMA_MASK
	.align		4
.L_47:
        /*0038*/ 	.byte	0x03, 0x50
        /*003a*/ 	.short	0x0000


	//----- nvinfo : EIATTR_MAXREG_COUNT
	.align		4
        /*003c*/ 	.byte	0x03, 0x1b
        /*003e*/ 	.short	0x00ff


	//----- nvinfo : EIATTR_MERCURY_ISA_VERSION
	.align		4
        /*0040*/ 	.byte	0x03, 0x5f
        /*0042*/ 	.short	0x0101


	//----- nvinfo : EIATTR_VRC_CTA_INIT_COUNT
	.align		4
        /*0044*/ 	.byte	0x02, 0x4a
	.zero		1
	.zero		1


	//----- nvinfo : EIATTR_EXIT_INSTR_OFFSETS
	.align		4
        /*0048*/ 	.byte	0x04, 0x1c
        /*004a*/ 	.short	(.L_49 - .L_48)


	//   ....[0]....
.L_48:
        /*004c*/ 	.word	0x00000070


	//   ....[1]....
        /*0050*/ 	.word	0x00000100


	//----- nvinfo : EIATTR_CBANK_PARAM_SIZE
	.align		4
.L_49:
        /*0054*/ 	.byte	0x03, 0x19
        /*0056*/ 	.short	0x0014


	//----- nvinfo : EIATTR_PARAM_CBANK
	.align		4
        /*0058*/ 	.byte	0x04, 0x0a
        /*005a*/ 	.short	(.L_51 - .L_50)
	.align		4
.L_50:
        /*005c*/ 	.word	index@(.nv.constant0._Z11relu_kernelPKfPfi)
        /*0060*/ 	.short	0x0380
        /*0062*/ 	.short	0x0014


	//----- nvinfo : EIATTR_SW_WAR
	.align		4
.L_51:
        /*0064*/ 	.byte	0x04, 0x36
        /*0066*/ 	.short	(.L_53 - .L_52)
.L_52:
        /*0068*/ 	.word	0x00000008
.L_53:


//--------------------- .nv.info._Z22matrix_multiply_kernelPKfS0_Pfiii --------------------------
	.section	.nv.info._Z22matrix_multiply_kernelPKfS0_Pfiii,"",@"SHT_CUDA_INFO"
	.sectionflags	@""
	.align	4


	//----- nvinfo : EIATTR_CUDA_API_VERSION
	.align		4
        /*0000*/ 	.byte	0x04, 0x37
        /*0002*/ 	.short	(.L_55 - .L_54)
.L_54:
        /*0004*/ 	.word	0x00000082


	//----- nvinfo : EIATTR_KPARAM_INFO
	.align		4
.L_55:
        /*0008*/ 	.byte	0x04, 0x17
        /*000a*/ 	.short	(.L_57 - .L_56)
.L_56:
        /*000c*/ 	.word	0x00000000
        /*0010*/ 	.short	0x0005
        /*0012*/ 	.short	0x0020
        /*0014*/ 	.byte	0x00, 0xf0, 0x11, 0x00


	//----- nvinfo : EIATTR_KPARAM_INFO
	.align		4
.L_57:
        /*0018*/ 	.byte	0x04, 0x17
        /*001a*/ 	.short	(.L_59 - .L_58)
.L_58:
        /*001c*/ 	.word	0x00000000
        /*0020*/ 	.short	0x0004
        /*0022*/ 	.short	0x001c
        /*0024*/ 	.byte	0x00, 0xf0, 0x11, 0x00


	//----- nvinfo : EIATTR_KPARAM_INFO
	.align		4
.L_59:
        /*0028*/ 	.byte	0x04, 0x17
        /*002a*/ 	.short	(.L_61 - .L_60)
.L_60:
        /*002c*/ 	.word	0x00000000
        /*0030*/ 	.short	0x0003
        /*0032*/ 	.short	0x0018
        /*0034*/ 	.byte	0x00, 0xf0, 0x11, 0x00


	//----- nvinfo : EIATTR_KPARAM_INFO
	.align		4
.L_61:
        /*0038*/ 	.byte	0x04, 0x17
        /*003a*/ 	.short	(.L_63 - .L_62)
.L_62:
        /*003c*/ 	.word	0x00000000
        /*0040*/ 	.short	0x0002
        /*0042*/ 	.short	0x0010
        /*0044*/ 	.byte	0x00, 0xf5, 0x21, 0x00


	//----- nvinfo : EIATTR_KPARAM_INFO
	.align		4
.L_63:
        /*0048*/ 	.byte	0x04, 0x17
        /*004a*/ 	.short	(.L_65 - .L_64)
.L_64:
        /*004c*/ 	.word	0x00000000
        /*0050*/ 	.short	0x0001
        /*0052*/ 	.short	0x0008
        /*0054*/ 	.byte	0x00, 0xf5, 0x21, 0x00


	//----- nvinfo : EIATTR_KPARAM_INFO
	.align		4
.L_65:
        /*0058*/ 	.byte	0x04, 0x17
        /*005a*/ 	.short	(.L_67 - .L_66)
.L_66:
        /*005c*/ 	.word	0x00000000
        /*0060*/ 	.short	0x0000
        /*0062*/ 	.short	0x0000
        /*0064*/ 	.byte	0x00, 0xf5, 0x21, 0x00


	//----- nvinfo : EIATTR_SPARSE_MMA_MASK
	.align		4
.L_67:
        /*0068*/ 	.byte	0x03, 0x50
        /*006a*/ 	.short	0x0000


	//----- nvinfo : EIATTR_MAXREG_COUNT
	.align		4
        /*006c*/ 	.byte	0x03, 0x1b
        /*006e*/ 	.short	0x00ff


	//----- nvinfo : EIATTR_MERCURY_ISA_VERSION
	.align		4
        /*0070*/ 	.byte	0x03, 0x5f
        /*0072*/ 	.short	0x0101


	//----- nvinfo : EIATTR_VRC_CTA_INIT_COUNT
	.align		4
        /*0074*/ 	.byte	0x02, 0x4a
	.zero		1
	.zero		1


	//----- nvinfo : EIATTR_EXIT_INSTR_OFFSETS
	.align		4
        /*0078*/ 	.byte	0x04, 0x1c
        /*007a*/ 	.short	(.L_69 - .L_68)


	//   ....[0]....
.L_68:
        /*007c*/ 	.word	0x000000c0


	//   ....[1]....
        /*0080*/ 	.word	0x000008e0


	//----- nvinfo : EIATTR_CBANK_PARAM_SIZE
	.align		4
.L_69:
        /*0084*/ 	.byte	0x03, 0x19
        /*0086*/ 	.short	0x0024


	//----- nvinfo : EIATTR_PARAM_CBANK
	.align		4
        /*0088*/ 	.byte	0x04, 0x0a
        /*008a*/ 	.short	(.L_71 - .L_70)
	.align		4
.L_70:
        /*008c*/ 	.word	index@(.nv.constant0._Z22matrix_multiply_kernelPKfS0_Pfiii)
        /*0090*/ 	.short	0x0380
        /*0092*/ 	.short	0x0024


	//----- nvinfo : EIATTR_SW_WAR
	.align		4
.L_71:
        /*0094*/ 	.byte	0x04, 0x36
        /*0096*/ 	.short	(.L_73 - .L_72)
.L_72:
        /*0098*/ 	.word	0x00000008
.L_73:


//--------------------- .nv.info._Z27elementwise_multiply_kernelPKfS0_Pfi --------------------------
	.section	.nv.info._Z27elementwise_multiply_kernelPKfS0_Pfi,"",@"SHT_CUDA_INFO"
	.sectionflags	@""
	.align	4


	//----- nvinfo : EIATTR_CUDA_API_VERSION
	.align		4
        /*0000*/ 	.byte	0x04, 0x37
        /*0002*/ 	.short	(.L_75 - .L_74)
.L_74:
        /*0004*/ 	.word	0x00000082


	//----- nvinfo : EIATTR_KPARAM_INFO
	.align		4
.L_75:
        /*0008*/ 	.byte	0x04, 0x17
        /*000a*/ 	.short	(.L_77 - .L_76)
.L_76:
        /*000c*/ 	.word	0x00000000
        /*0010*/ 	.short	0x0003
        /*0012*/ 	.short	0x0018
        /*0014*/ 	.byte	0x00, 0xf0, 0x11, 0x00


	//----- nvinfo : EIATTR_KPARAM_INFO
	.align		4
.L_77:
        /*0018*/ 	.byte	0x04, 0x17
        /*001a*/ 	.short	(.L_79 - .L_78)
.L_78:
        /*001c*/ 	.word	0x00000000
        /*0020*/ 	.short	0x0002
        /*0022*/ 	.short	0x0010
        /*0024*/ 	.byte	0x00, 0xf5, 0x21, 0x00


	//----- nvinfo : EIATTR_KPARAM_INFO
	.align		4
.L_79:
        /*0028*/ 	.byte	0x04, 0x17
        /*002a*/ 	.short	(.L_81 - .L_80)
.L_80:
        /*002c*/ 	.word	0x00000000
        /*0030*/ 	.short	0x0001
        /*0032*/ 	.short	0x0008
        /*0034*/ 	.byte	0x00, 0xf5, 0x21, 0x00


	//----- nvinfo : EIATTR_KPARAM_INFO
	.align		4
.L_81:
        /*0038*/ 	.byte	0x04, 0x17
        /*003a*/ 	.short	(.L_83 - .L_82)
.L_82:
        /*003c*/ 	.word	0x00000000
        /*0040*/ 	.short	0x0000
        /*0042*/ 	.short	0x0000
        /*0044*/ 	.byte	0x00, 0xf5, 0x21, 0x00


	//----- nvinfo : EIATTR_SPARSE_MMA_MASK
	.align		4
.L_83:
        /*0048*/ 	.byte	0x03, 0x50
        /*004a*/ 	.short	0x0000


	//----- nvinfo : EIATTR_MAXREG_COUNT
	.align		4
        /*004c*/ 	.byte	0x03, 0x1b
        /*004e*/ 	.short	0x00ff


	//----- nvinfo : EIATTR_MERCURY_ISA_VERSION
	.align		4
        /*0050*/ 	.byte	0x03, 0x5f
        /*0052*/ 	.short	0x0101


	//----- nvinfo : EIATTR_VRC_CTA_INIT_COUNT
	.align		4
        /*0054*/ 	.byte	0x02, 0x4a
	.zero		1
	.zero		1


	//----- nvinfo : EIATTR_EXIT_INSTR_OFFSETS
	.align		4
        /*0058*/ 	.byte	0x04, 0x1c
        /*005a*/ 	.short	(.L_85 - .L_84)


	//   ....[0]....
.L_84:
        /*005c*/ 	.word	0x00000070


	//   ....[1]....
        /*0060*/ 	.word	0x00000130


	//----- nvinfo : EIATTR_CBANK_PARAM_SIZE
	.align		4
.L_85:
        /*0064*/ 	.byte	0x03, 0x19
        /*0066*/ 	.short	0x001c


	//----- nvinfo : EIATTR_PARAM_CBANK
	.align		4
        /*0068*/ 	.byte	0x04, 0x0a
        /*006a*/ 	.short	(.L_87 - .L_86)
	.align		4
.L_86:
        /*006c*/ 	.word	index@(.nv.constant0._Z27elementwise_multiply_kernelPKfS0_Pfi)
        /*0070*/ 	.short	0x0380
        /*0072*/ 	.short	0x001c


	//----- nvinfo : EIATTR_SW_WAR
	.align		4
.L_87:
        /*0074*/ 	.byte	0x04, 0x36
        /*0076*/ 	.short	(.L_89 - .L_88)
.L_88:
        /*0078*/ 	.word	0x00000008
.L_89:


//--------------------- .nv.callgraph             --------------------------
	.section	.nv.callgraph,"",@"SHT_CUDA_CALLGRAPH"
	.align	4
	.sectionentsize	8
	.align		4
        /*0000*/ 	.word	0x00000000
	.align		4
        /*0004*/ 	.word	0xffffffff
	.align		4
        /*0008*/ 	.word	0x00000000
	.align		4
        /*000c*/ 	.word	0xfffffffe
	.align		4
        /*0010*/ 	.word	0x00000000
	.align		4
        /*0014*/ 	.word	0xfffffffd
	.align		4
        /*0018*/ 	.word	0x00000000
	.align		4
        /*001c*/ 	.word	0xfffffffc


//--------------------- .text._Z16transpose_kernelPKfPfii --------------------------
	.section	.text._Z16transpose_kernelPKfPfii,"ax",@progbits
	.align	128
        .global         _Z16transpose_kernelPKfPfii
        .type           _Z16transpose_kernelPKfPfii,@function
        .size           _Z16transpose_kernelPKfPfii,(.L_x_8 - _Z16transpose_kernelPKfPfii)
        .other          _Z16transpose_kernelPKfPfii,@"STO_CUDA_ENTRY STV_DEFAULT"
_Z16transpose_kernelPKfPfii:
.text._Z16transpose_kernelPKfPfii:
[----:B------:R-:W-:Y:S01]  /*0000*/  LDC R1, c[0x0][0x37c] ;  /* 0x0000df00ff017b82 */ /* 0x000fe20000000800 */
[----:B------:R-:W0:Y:S07]  /*0010*/  S2R R2, SR_TID.Y ;  /* 0x0000000000027919 */ /* 0x000e2e0000002200 */
[----:B------:R-:W1:Y:S01]  /*0020*/  LDC R0, c[0x0][0x360] ;  /* 0x0000d800ff007b82 */ /* 0x000e620000000800 */
[----:B------:R-:W2:Y:S01]  /*0030*/  LDCU.64 UR6, c[0x0][0x390] ;  /* 0x00007200ff0677ac */ /* 0x000ea20008000a00 */
[----:B------:R-:W1:Y:S06]  /*0040*/  S2R R3, SR_TID.X ;  /* 0x0000000000037919 */ /* 0x000e6c0000002100 */
[----:B------:R-:W0:Y:S08]  /*0050*/  S2UR UR5, SR_CTAID.Y ;  /* 0x00000000000579c3 */ /* 0x000e300000002600 */
[----:B------:R-:W0:Y:S08]  /*0060*/  LDC R7, c[0x0][0x364] ;  /* 0x0000d900ff077b82 */ /* 0x000e300000000800 */
[----:B------:R-:W1:Y:S01]  /*0070*/  S2UR UR4, SR_CTAID.X ;  /* 0x00000000000479c3 */ /* 0x000e620000002500 */
[----:B0-----:R-:W-:-:S05]  /*0080*/  IMAD R7, R7, UR5, R2 ;  /* 0x0000000507077c24 */ /* 0x001fca000f8e0202 */
[----:B--2---:R-:W-:Y:S01]  /*0090*/  ISETP.GE.AND P0, PT, R7, UR6, PT ;  /* 0x0000000607007c0c */ /* 0x004fe2000bf06270 */
[----:B-1----:R-:W-:-:S05]  /*00a0*/  IMAD R0, R0, UR4, R3 ;  /* 0x0000000400007c24 */ /* 0x002fca000f8e0203 */
[----:B------:R-:W-:-:S13]  /*00b0*/  ISETP.GE.OR P0, PT, R0, UR7, P0 ;  /* 0x0000000700007c0c */ /* 0x000fda0008706670 */
[----:B------:R-:W-:Y:S05]  /*00c0*/  @P0 EXIT ;  /* 0x000000000000094d */ /* 0x000fea0003800000 */
[----:B------:R-:W0:Y:S01]  /*00d0*/  LDC.64 R2, c[0x0][0x380] ;  /* 0x0000e000ff027b82 */ /* 0x000e220000000a00 */
[----:B------:R-:W1:Y:S01]  /*00e0*/  LDCU.64 UR4, c[0x0][0x358] ;  /* 0x00006b00ff0477ac */ /* 0x000e620008000a00 */
[----:B------:R-:W-:-:S04]  /*00f0*/  IMAD R5, R7, UR7, R0 ;  /* 0x0000000707057c24 */ /* 0x000fc8000f8e0200 */
[----:B0-----:R-:W-:Y:S02]  /*0100*/  IMAD.WIDE R2, R5, 0x4, R2 ;  /* 0x0000000405027825 */ /* 0x001fe400078e0202 */
[----:B------:R-:W0:Y:S04]  /*0110*/  LDC.64 R4, c[0x0][0x388] ;  /* 0x0000e200ff047b82 */ /* 0x000e280000000a00 */
[----:B-1----:R-:W2:Y:S01]  /*0120*/  LDG.E R3, desc[UR4][R2.64] ;  /* 0x0000000402037981 */ /* 0x002ea2000c1e1900 */
[----:B------:R-:W-:-:S04]  /*0130*/  IMAD R7, R0, UR6, R7 ;  /* 0x0000000600077c24 */ /* 0x000fc8000f8e0207 */
[----:B0-----:R-:W-:-:S05]  /*0140*/  IMAD.WIDE R4, R7, 0x4, R4 ;  /* 0x0000000407047825 */ /* 0x001fca00078e0204 */
[----:B--2---:R-:W-:Y:S01]  /*0150*/  STG.E desc[UR4][R4.64], R3 ;  /* 0x0000000304007986 */ /* 0x004fe2000c101904 */
[----:B------:R-:W-:Y:S05]  /*0160*/  EXIT ;  /* 0x000000000000794d */ /* 0x000fea0003800000 */
.L_x_0:
[----:B------:R-:W-:-:S00]  /*0170*/  BRA `(.L_x_0) ;  /* 0xfffffffc00fc7947 */ /* 0x000fc0000383ffff */
[----:B------:R-:W-:-:S00]  /*0180*/  NOP ;  /* 0x0000000000007918 */ /* 0x000fc00000000000 */
[----:B------:R-:W-:-:S00]  /*0190*/  NOP ;  /* 0x0000000000007918 */ /* 0x000fc00000000000 */
[----:B------:R-:W-:-:S00]  /*01a0*/  NOP ;  /* 0x0000000000007918 */ /* 0x000fc00000000000 */
[----:B------:R-:W-:-:S00]  /*01b0*/  NOP ;  /* 0x0000000000007918 */ /* 0x000fc00000000000 */
[----:B------:R-:W-:-:S00]  /*01c0*/  NOP ;  /* 0x0000000000007918 */ /* 0x000fc00000000000 */
[----:B------:R-:W-:-:S00]  /*01d0*/  NOP ;  /* 0x0000000000007918 */ /* 0x000fc00000000000 */
[----:B------:R-:W-:-:S00]  /*01e0*/  NOP ;  /* 0x0000000000007918 */ /* 0x000fc00000000000 */
[----:B------:R-:W-:-:S00]  /*01f0*/  NOP ;  /* 0x0000000000007918 */ /* 0x000fc00000000000 */
.L_x_8:


//--------------------- .text._Z11relu_kernelPKfPfi --------------------------
	.section	.text._Z11relu_kernelPKfPfi,"ax",@progbits
	.align	128
        .global         _Z11relu_kernelPKfPfi
        .type           _Z11relu_kernelPKfPfi,@function
        .size           _Z11relu_kernelPKfPfi,(.L_x_9 - _Z11relu_kernelPKfPfi)
        .other          _Z11relu_kernelPKfPfi,@"STO_CUDA_ENTRY STV_DEFAULT"
_Z11relu_kernelPKfPfi:
.text._Z11relu_kernelPKfPfi:
[----:B------:R-:W-:Y:S01]  /*0000*/  LDC R1, c[0x0][0x37c] ;  /* 0x0000df00ff017b82 */ /* 0x000fe20000000800 */
[----:B------:R-:W0:Y:S07]  /*0010*/  S2R R0, SR_TID.X ;  /* 0x0000000000007919 */ /* 0x000e2e0000002100 */
[----:B------:R-:W0:Y:S01]  /*0020*/  S2UR UR4, SR_CTAID.X ;  /* 0x00000000000479c3 */ /* 0x000e220000002500 */
[----:B------:R-:W1:Y:S07]  /*0030*/  LDCU UR5, c[0x0][0x390] ;  /* 0x00007200ff0577ac */ /* 0x000e6e0008000800 */
[----:B------:R-:W0:Y:S02]  /*0040*/  LDC R7, c[0x0][0x360] ;  /* 0x0000d800ff077b82 */ /* 0x000e240000000800 */
[----:B0-----:R-:W-:-:S05]  /*0050*/  IMAD R7, R7, UR4, R0 ;  /* 0x0000000407077c24 */ /* 0x001fca000f8e0200 */
[----:B-1----:R-:W-:-:S13]  /*0060*/  ISETP.GE.AND P0, PT, R7, UR5, PT ;  /* 0x0000000507007c0c */ /* 0x002fda000bf06270 */
[----:B------:R-:W-:Y:S05]  /*0070*/  @P0 EXIT ;  /* 0x000000000000094d */ /* 0x000fea0003800000 */
[----:B------:R-:W0:Y:S01]  /*0080*/  LDC.64 R2, c[0x0][0x380] ;  /* 0x0000e000ff027b82 */ /* 0x000e220000000a00 */
[----:B------:R-:W1:Y:S07]  /*0090*/  LDCU.64 UR4, c[0x0][0x358] ;  /* 0x00006b00ff0477ac */ /* 0x000e6e0008000a00 */
[----:B------:R-:W2:Y:S01]  /*00a0*/  LDC.64 R4, c[0x0][0x388] ;  /* 0x0000e200ff047b82 */ /* 0x000ea20000000a00 */
[----:B0-----:R-:W-:-:S06]  /*00b0*/  IMAD.WIDE R2, R7, 0x4, R2 ;  /* 0x0000000407027825 */ /* 0x001fcc00078e0202 */
[----:B-1----:R-:W3:Y:S01]  /*00c0*/  LDG.E R2, desc[UR4][R2.64] ;  /* 0x0000000402027981 */ /* 0x002ee2000c1e1900 */
[----:B--2---:R-:W-:Y:S01]  /*00d0*/  IMAD.WIDE R4, R7, 0x4, R4 ;  /* 0x0000000407047825 */ /* 0x004fe200078e0204 */
[----:B---3--:R-:W-:-:S05]  /*00e0*/  FMNMX R7, RZ, R2, !PT ;  /* 0x00000002ff077209 */ /* 0x008fca0007800000 */
[----:B------:R-:W-:Y:S01]  /*00f0*/  STG.E desc[UR4][R4.64], R7 ;  /* 0x0000000704007986 */ /* 0x000fe2000c101904 */
[----:B------:R-:W-:Y:S05]  /*0100*/  EXIT ;  /* 0x000000000000794d */ /* 0x000fea0003800000 */
.L_x_1:
        /* <DEDUP_REMOVED lines=15> */
.L_x_9:


//--------------------- .text._Z22matrix_multiply_kernelPKfS0_Pfiii --------------------------
	.section	.text._Z22matrix_multiply_kernelPKfS0_Pfiii,"ax",@progbits
	.align	128
        .global         _Z22matrix_multiply_kernelPKfS0_Pfiii
        .type           _Z22matrix_multiply_kernelPKfS0_Pfiii,@function
        .size           _Z22matrix_multiply_kernelPKfS0_Pfiii,(.L_x_10 - _Z22matrix_multiply_kernelPKfS0_Pfiii)
        .other          _Z22matrix_multiply_kernelPKfS0_Pfiii,@"STO_CUDA_ENTRY STV_DEFAULT"
_Z22matrix_multiply_kernelPKfS0_Pfiii:
.text._Z22matrix_multiply_kernelPKfS0_Pfiii:
[----:B------:R-:W-:Y:S01]  /*0000*/  LDC R1, c[0x0][0x37c] ;  /* 0x0000df00ff017b82 */ /* 0x000fe20000000800 */
[----:B------:R-:W0:Y:S07]  /*0010*/  S2R R5, SR_TID.X ;  /* 0x0000000000057919 */ /* 0x000e2e0000002100 */
[----:B------:R-:W1:Y:S01]  /*0020*/  LDC R19, c[0x0][0x364] ;  /* 0x0000d900ff137b82 */ /* 0x000e620000000800 */
[----:B------:R-:W1:Y:S07]  /*0030*/  S2R R4, SR_TID.Y ;  /* 0x0000000000047919 */ /* 0x000e6e0000002200 */
[----:B------:R-:W0:Y:S08]  /*0040*/  S2UR UR5, SR_CTAID.X ;  /* 0x00000000000579c3 */ /* 0x000e300000002500 */
[----:B------:R-:W0:Y:S08]  /*0050*/  LDC R0, c[0x0][0x360] ;  /* 0x0000d800ff007b82 */ /* 0x000e300000000800 */
[----:B------:R-:W1:Y:S08]  /*0060*/  S2UR UR4, SR_CTAID.Y ;  /* 0x00000000000479c3 */ /* 0x000e700000002600 */
[----:B------:R-:W2:Y:S01]  /*0070*/  LDC.64 R2, c[0x0][0x398] ;  /* 0x0000e600ff027b82 */ /* 0x000ea20000000a00 */
[----:B0-----:R-:W-:-:S02]  /*0080*/  IMAD R0, R0, UR5, R5 ;  /* 0x0000000500007c24 */ /* 0x001fc4000f8e0205 */
[----:B-1----:R-:W-:-:S03]  /*0090*/  IMAD R19, R19, UR4, R4 ;  /* 0x0000000413137c24 */ /* 0x002fc6000f8e0204 */
[----:B--2---:R-:W-:-:S04]  /*00a0*/  ISETP.GE.AND P0, PT, R0, R3, PT ;  /* 0x000000030000720c */ /* 0x004fc80003f06270 */
[----:B------:R-:W-:-:S13]  /*00b0*/  ISETP.GE.OR P0, PT, R19, R2, P0 ;  /* 0x000000021300720c */ /* 0x000fda0000706670 */
[----:B------:R-:W-:Y:S05]  /*00c0*/  @P0 EXIT ;  /* 0x000000000000094d */ /* 0x000fea0003800000 */
[----:B------:R-:W0:Y:S01]  /*00d0*/  LDC R2, c[0x0][0x3a0] ;  /* 0x0000e800ff027b82 */ /* 0x000e220000000800 */
[----:B------:R-:W1:Y:S01]  /*00e0*/  LDCU.64 UR4, c[0x0][0x358] ;  /* 0x00006b00ff0477ac */ /* 0x000e620008000a00 */
[----:B------:R-:W-:Y:S01]  /*00f0*/  HFMA2 R24, -RZ, RZ, 0, 0 ;  /* 0x00000000ff187431 */ /* 0x000fe200000001ff */
[----:B0-----:R-:W-:-:S13]  /*0100*/  ISETP.GE.AND P0, PT, R2, 0x1, PT ;  /* 0x000000010200780c */ /* 0x001fda0003f06270 */
[----:B-1----:R-:W-:Y:S05]  /*0110*/  @!P0 BRA `(.L_x_2) ;  /* 0x0000000400e08947 */ /* 0x002fea0003800000 */
[C---:B------:R-:W-:Y:S01]  /*0120*/  ISETP.GE.U32.AND P1, PT, R2.reuse, 0x8, PT ;  /* 0x000000080200780c */ /* 0x040fe20003f26070 */
[----:B------:R-:W-:Y:S01]  /*0130*/  IMAD R20, R19, R2, RZ ;  /* 0x0000000213147224 */ /* 0x000fe200078e02ff */
[----:B------:R-:W-:Y:S02]  /*0140*/  LOP3.LUT R27, R2, 0x7, RZ, 0xc0, !PT ;  /* 0x00000007021b7812 */ /* 0x000fe400078ec0ff */
[----:B------:R-:W-:Y:S02]  /*0150*/  MOV R24, RZ ;  /* 0x000000ff00187202 */ /* 0x000fe40000000f00 */
[----:B------:R-:W-:Y:S02]  /*0160*/  ISETP.NE.AND P0, PT, R27, RZ, PT ;  /* 0x000000ff1b00720c */ /* 0x000fe40003f05270 */
[----:B------:R-:W-:-:S05]  /*0170*/  MOV R21, RZ ;  /* 0x000000ff00157202 */ /* 0x000fca0000000f00 */
[----:B------:R-:W-:Y:S06]  /*0180*/  @!P1 BRA `(.L_x_3) ;  /* 0x0000000000c49947 */ /* 0x000fec0003800000 */
[----:B------:R-:W0:Y:S01]  /*0190*/  LDC.64 R4, c[0x0][0x380] ;  /* 0x0000e000ff047b82 */ /* 0x000e220000000a00 */
[----:B------:R-:W-:Y:S02]  /*01a0*/  LOP3.LUT R21, R2, 0x7ffffff8, RZ, 0xc0, !PT ;  /* 0x7ffffff802157812 */ /* 0x000fe400078ec0ff */
[----:B------:R-:W-:Y:S02]  /*01b0*/  MOV R24, RZ ;  /* 0x000000ff00187202 */ /* 0x000fe40000000f00 */
[----:B------:R-:W-:Y:S02]  /*01c0*/  MOV R18, R0 ;  /* 0x0000000000127202 */ /* 0x000fe40000000f00 */
[----:B------:R-:W-:Y:S01]  /*01d0*/  IADD3 R22, PT, PT, -R21, RZ, RZ ;  /* 0x000000ff15167210 */ /* 0x000fe20007ffe1ff */
[----:B0-----:R-:W-:-:S03]  /*01e0*/  IMAD.WIDE.U32 R4, R20, 0x4, R4 ;  /* 0x0000000414047825 */ /* 0x001fc600078e0004 */
[----:B------:R-:W-:-:S04]  /*01f0*/  IADD3 R6, P1, PT, R4, 0x10, RZ ;  /* 0x0000001004067810 */ /* 0x000fc80007f3e0ff */
[----:B------:R-:W-:-:S09]  /*0200*/  IADD3.X R7, PT, PT, RZ, R5, RZ, P1, !PT ;  /* 0x00000005ff077210 */ /* 0x000fd20000ffe4ff */
.L_x_4:
[----:B------:R-:W0:Y:S01]  /*0210*/  LDC.64 R16, c[0x0][0x388] ;  /* 0x0000e200ff107b82 */ /* 0x000e220000000a00 */
[----:B------:R-:W-:Y:S02]  /*0220*/  MOV R4, R6 ;  /* 0x0000000600047202 */ /* 0x000fe40000000f00 */
[----:B------:R-:W-:-:S05]  /*0230*/  MOV R5, R7 ;  /* 0x0000000700057202 */ /* 0x000fca0000000f00 */
[----:B------:R-:W2:Y:S04]  /*0240*/  LDG.E R25, desc[UR4][R4.64+-0x10] ;  /* 0xfffff00404197981 */ /* 0x000ea8000c1e1900 */
[----:B------:R-:W3:Y:S04]  /*0250*/  LDG.E R23, desc[UR4][R4.64+-0xc] ;  /* 0xfffff40404177981 */ /* 0x000ee8000c1e1900 */
[----:B------:R-:W4:Y:S04]  /*0260*/  LDG.E R29, desc[UR4][R4.64+-0x8] ;  /* 0xfffff804041d7981 */ /* 0x000f28000c1e1900 */
[----:B------:R-:W5:Y:S01]  /*0270*/  LDG.E R28, desc[UR4][R4.64+-0x4] ;  /* 0xfffffc04041c7981 */ /* 0x000f62000c1e1900 */
[----:B0-----:R-:W-:-:S05]  /*0280*/  IMAD.WIDE R16, R18, 0x4, R16 ;  /* 0x0000000412107825 */ /* 0x001fca00078e0210 */
[----:B------:R0:W2:Y:S01]  /*0290*/  LDG.E R26, desc[UR4][R16.64] ;  /* 0x00000004101a7981 */ /* 0x0000a2000c1e1900 */
[----:B------:R-:W-:-:S04]  /*02a0*/  IMAD.WIDE R14, R3, 0x4, R16 ;  /* 0x00000004030e7825 */ /* 0x000fc800078e0210 */
[C---:B------:R-:W-:Y:S02]  /*02b0*/  IMAD.WIDE R6, R3.reuse, 0x4, R14 ;  /* 0x0000000403067825 */ /* 0x040fe400078e020e */
[----:B------:R-:W3:Y:S02]  /*02c0*/  LDG.E R14, desc[UR4][R14.64] ;  /* 0x000000040e0e7981 */ /* 0x000ee4000c1e1900 */
[C---:B------:R-:W-:Y:S02]  /*02d0*/  IMAD.WIDE R10, R3.reuse, 0x4, R6 ;  /* 0x00000004030a7825 */ /* 0x040fe400078e0206 */
[----:B------:R-:W4:Y:S02]  /*02e0*/  LDG.E R6, desc[UR4][R6.64] ;  /* 0x0000000406067981 */ /* 0x000f24000c1e1900 */
[C---:B------:R-:W-:Y:S02]  /*02f0*/  IMAD.WIDE R8, R3.reuse, 0x4, R10 ;  /* 0x0000000403087825 */ /* 0x040fe400078e020a */
[----:B------:R-:W5:Y:S02]  /*0300*/  LDG.E R10, desc[UR4][R10.64] ;  /* 0x000000040a0a7981 */ /* 0x000f64000c1e1900 */
[----:B------:R-:W-:-:S02]  /*0310*/  IMAD.WIDE R12, R3, 0x4, R8 ;  /* 0x00000004030c7825 */ /* 0x000fc400078e0208 */
[----:B------:R-:W5:Y:S04]  /*0320*/  LDG.E R7, desc[UR4][R4.64] ;  /* 0x0000000404077981 */ /* 0x000f68000c1e1900 */
[----:B------:R-:W5:Y:S01]  /*0330*/  LDG.E R8, desc[UR4][R8.64] ;  /* 0x0000000408087981 */ /* 0x000f62000c1e1900 */
[----:B0-----:R-:W-:-:S03]  /*0340*/  IMAD.WIDE R16, R3, 0x4, R12 ;  /* 0x0000000403107825 */ /* 0x001fc600078e020c */
[----:B------:R-:W5:Y:S04]  /*0350*/  LDG.E R12, desc[UR4][R12.64] ;  /* 0x000000040c0c7981 */ /* 0x000f68000c1e1900 */
[----:B------:R-:W5:Y:S04]  /*0360*/  LDG.E R15, desc[UR4][R16.64] ;  /* 0x00000004100f7981 */ /* 0x000f68000c1e1900 */
[----:B------:R-:W5:Y:S04]  /*0370*/  LDG.E R9, desc[UR4][R4.64+0x4] ;  /* 0x0000040404097981 */ /* 0x000f68000c1e1900 */
[----:B------:R-:W5:Y:S01]  /*0380*/  LDG.E R11, desc[UR4][R4.64+0xc] ;  /* 0x00000c04040b7981 */ /* 0x000f62000c1e1900 */
[----:B--2---:R-:W-:Y:S01]  /*0390*/  FFMA R26, R25, R26, R24 ;  /* 0x0000001a191a7223 */ /* 0x004fe20000000018 */
[----:B------:R-:W-:-:S02]  /*03a0*/  IMAD.WIDE R24, R3, 0x4, R16 ;  /* 0x0000000403187825 */ /* 0x000fc400078e0210 */
[----:B------:R-:W2:Y:S04]  /*03b0*/  LDG.E R16, desc[UR4][R4.64+0x8] ;  /* 0x0000080404107981 */ /* 0x000ea8000c1e1900 */
[----:B------:R-:W2:Y:S01]  /*03c0*/  LDG.E R24, desc[UR4][R24.64] ;  /* 0x0000000418187981 */ /* 0x000ea2000c1e1900 */
[----:B---3--:R-:W-:Y:S01]  /*03d0*/  FFMA R14, R23, R14, R26 ;  /* 0x0000000e170e7223 */ /* 0x008fe2000000001a */
[----:B------:R-:W-:-:S03]  /*03e0*/  IADD3 R22, PT, PT, R22, 0x8, RZ ;  /* 0x0000000816167810 */ /* 0x000fc60007ffe0ff */
[----:B----4-:R-:W-:Y:S01]  /*03f0*/  FFMA R29, R29, R6, R14 ;  /* 0x000000061d1d7223 */ /* 0x010fe2000000000e */
[----:B------:R-:W-:-:S03]  /*0400*/  ISETP.NE.AND P1, PT, R22, RZ, PT ;  /* 0x000000ff1600720c */ /* 0x000fc60003f25270 */
[----:B-----5:R-:W-:Y:S01]  /*0410*/  FFMA R10, R28, R10, R29 ;  /* 0x0000000a1c0a7223 */ /* 0x020fe2000000001d */
[----:B------:R-:W-:-:S03]  /*0420*/  IADD3 R6, P2, PT, R4, 0x20, RZ ;  /* 0x0000002004067810 */ /* 0x000fc60007f5e0ff */
[----:B------:R-:W-:Y:S01]  /*0430*/  FFMA R8, R7, R8, R10 ;  /* 0x0000000807087223 */ /* 0x000fe2000000000a */
[----:B------:R-:W-:Y:S02]  /*0440*/  IADD3.X R7, PT, PT, RZ, R5, RZ, P2, !PT ;  /* 0x00000005ff077210 */ /* 0x000fe400017fe4ff */
[----:B------:R-:W-:Y:S01]  /*0450*/  LEA R18, R3, R18, 0x3 ;  /* 0x0000001203127211 */ /* 0x000fe200078e18ff */
[----:B------:R-:W-:-:S04]  /*0460*/  FFMA R9, R9, R12, R8 ;  /* 0x0000000c09097223 */ /* 0x000fc80000000008 */
[----:B--2---:R-:W-:-:S04]  /*0470*/  FFMA R16, R16, R15, R9 ;  /* 0x0000000f10107223 */ /* 0x004fc80000000009 */
[----:B------:R-:W-:Y:S01]  /*0480*/  FFMA R24, R11, R24, R16 ;  /* 0x000000180b187223 */ /* 0x000fe20000000010 */
[----:B------:R-:W-:Y:S06]  /*0490*/  @P1 BRA `(.L_x_4) ;  /* 0xfffffffc005c1947 */ /* 0x000fec000383ffff */
.L_x_3:
[----:B------:R-:W-:Y:S05]  /*04a0*/  @!P0 BRA `(.L_x_2) ;  /* 0x0000000000fc8947 */ /* 0x000fea0003800000 */
[----:B------:R-:W-:Y:S02]  /*04b0*/  ISETP.GE.U32.AND P1, PT, R27, 0x4, PT ;  /* 0x000000041b00780c */ /* 0x000fe40003f26070 */
[----:B------:R-:W-:-:S04]  /*04c0*/  LOP3.LUT R16, R2, 0x3, RZ, 0xc0, !PT ;  /* 0x0000000302107812 */ /* 0x000fc800078ec0ff */
[----:B------:R-:W-:-:S07]  /*04d0*/  ISETP.NE.AND P0, PT, R16, RZ, PT ;  /* 0x000000ff1000720c */ /* 0x000fce0003f05270 */
[----:B------:R-:W-:Y:S06]  /*04e0*/  @!P1 BRA `(.L_x_5) ;  /* 0x00000000006c9947 */ /* 0x000fec0003800000 */
[----:B------:R-:W0:Y:S01]  /*04f0*/  LDC.64 R6, c[0x0][0x388] ;  /* 0x0000e200ff067b82 */ /* 0x000e220000000a00 */
[----:B------:R-:W1:Y:S01]  /*0500*/  LDCU.64 UR6, c[0x0][0x380] ;  /* 0x00007000ff0677ac */ /* 0x000e620008000a00 */
[----:B------:R-:W-:Y:S01]  /*0510*/  IMAD R9, R21, R3, R0 ;  /* 0x0000000315097224 */ /* 0x000fe200078e0200 */
[CC--:B------:R-:W-:Y:S02]  /*0520*/  IADD3 R5, PT, PT, R20.reuse, R21.reuse, RZ ;  /* 0x0000001514057210 */ /* 0x0c0fe40007ffe0ff */
[----:B------:R-:W-:-:S03]  /*0530*/  IADD3 R10, P1, PT, R20, R21, RZ ;  /* 0x00000015140a7210 */ /* 0x000fc60007f3e0ff */
[----:B------:R-:W2:Y:S01]  /*0540*/  LDC.64 R14, c[0x0][0x380] ;  /* 0x0000e000ff0e7b82 */ /* 0x000ea20000000a00 */
[----:B0-----:R-:W-:-:S04]  /*0550*/  IMAD.WIDE R6, R9, 0x4, R6 ;  /* 0x0000000409067825 */ /* 0x001fc800078e0206 */
[----:B------:R-:W-:Y:S02]  /*0560*/  IMAD.WIDE R8, R3, 0x4, R6 ;  /* 0x0000000403087825 */ /* 0x000fe400078e0206 */
[----:B------:R-:W3:Y:S02]  /*0570*/  LDG.E R6, desc[UR4][R6.64] ;  /* 0x0000000406067981 */ /* 0x000ee4000c1e1900 */
[----:B--2---:R-:W-:Y:S01]  /*0580*/  IMAD.WIDE.U32 R14, R5, 0x4, R14 ;  /* 0x00000004050e7825 */ /* 0x004fe200078e000e */
[----:B------:R-:W-:Y:S02]  /*0590*/  IADD3.X R5, PT, PT, RZ, RZ, RZ, P1, !PT ;  /* 0x000000ffff057210 */ /* 0x000fe40000ffe4ff */
[----:B-1----:R-:W-:-:S03]  /*05a0*/  LEA R4, P1, R10, UR6, 0x2 ;  /* 0x000000060a047c11 */ /* 0x002fc6000f8210ff */
[----:B------:R-:W3:Y:S01]  /*05b0*/  LDG.E R15, desc[UR4][R14.64] ;  /* 0x000000040e0f7981 */ /* 0x000ee2000c1e1900 */
[----:B------:R-:W-:Y:S01]  /*05c0*/  LEA.HI.X R5, R10, UR7, R5, 0x2, P1 ;  /* 0x000000070a057c11 */ /* 0x000fe200088f1405 */
[C---:B------:R-:W-:Y:S02]  /*05d0*/  IMAD.WIDE R10, R3.reuse, 0x4, R8 ;  /* 0x00000004030a7825 */ /* 0x040fe400078e0208 */
[----:B------:R-:W2:Y:S04]  /*05e0*/  LDG.E R8, desc[UR4][R8.64] ;  /* 0x0000000408087981 */ /* 0x000ea8000c1e1900 */
[----:B------:R-:W2:Y:S01]  /*05f0*/  LDG.E R17, desc[UR4][R4.64+0x4] ;  /* 0x0000040404117981 */ /* 0x000ea2000c1e1900 */
[----:B------:R-:W-:-:S03]  /*0600*/  IMAD.WIDE R12, R3, 0x4, R10 ;  /* 0x00000004030c7825 */ /* 0x000fc600078e020a */
[----:B------:R-:W4:Y:S04]  /*0610*/  LDG.E R22, desc[UR4][R10.64] ;  /* 0x000000040a167981 */ /* 0x000f28000c1e1900 */
[----:B------:R-:W4:Y:S04]  /*0620*/  LDG.E R18, desc[UR4][R4.64+0x8] ;  /* 0x0000080404127981 */ /* 0x000f28000c1e1900 */
[----:B------:R-:W5:Y:S04]  /*0630*/  LDG.E R26, desc[UR4][R4.64+0xc] ;  /* 0x00000c04041a7981 */ /* 0x000f68000c1e1900 */
[----:B------:R-:W5:Y:S01]  /*0640*/  LDG.E R12, desc[UR4][R12.64] ;  /* 0x000000040c0c7981 */ /* 0x000f62000c1e1900 */
[----:B------:R-:W-:Y:S01]  /*0650*/  IADD3 R21, PT, PT, R21, 0x4, RZ ;  /* 0x0000000415157810 */ /* 0x000fe20007ffe0ff */
[----:B---3--:R-:W-:-:S04]  /*0660*/  FFMA R24, R15, R6, R24 ;  /* 0x000000060f187223 */ /* 0x008fc80000000018 */
[----:B--2---:R-:W-:-:S04]  /*0670*/  FFMA R17, R17, R8, R24 ;  /* 0x0000000811117223 */ /* 0x004fc80000000018 */
[----:B----4-:R-:W-:-:S04]  /*0680*/  FFMA R17, R18, R22, R17 ;  /* 0x0000001612117223 */ /* 0x010fc80000000011 */
[----:B-----5:R-:W-:-:S07]  /*0690*/  FFMA R24, R26, R12, R17 ;  /* 0x0000000c1a187223 */ /* 0x020fce0000000011 */
.L_x_5:
[----:B------:R-:W-:Y:S05]  /*06a0*/  @!P0 BRA `(.L_x_2) ;  /* 0x00000000007c8947 */ /* 0x000fea0003800000 */
[----:B------:R-:W-:Y:S01]  /*06b0*/  ISETP.NE.AND P1, PT, R16, 0x1, PT ;  /* 0x000000011000780c */ /* 0x000fe20003f25270 */
[----:B------:R-:W0:Y:S01]  /*06c0*/  LDC.64 R12, c[0x0][0x380] ;  /* 0x0000e000ff0c7b82 */ /* 0x000e220000000a00 */
[----:B------:R-:W-:-:S04]  /*06d0*/  LOP3.LUT R2, R2, 0x1, RZ, 0xc0, !PT ;  /* 0x0000000102027812 */ /* 0x000fc800078ec0ff */
[----:B------:R-:W-:-:S03]  /*06e0*/  ISETP.NE.U32.AND P0, PT, R2, 0x1, PT ;  /* 0x000000010200780c */ /* 0x000fc60003f05070 */
[----:B------:R-:W1:Y:S04]  /*06f0*/  LDC.64 R10, c[0x0][0x388] ;  /* 0x0000e200ff0a7b82 */ /* 0x000e680000000a00 */
[CC--:B------:R-:W-:Y:S02]  /*0700*/  @P1 IADD3 R15, PT, PT, R20.reuse, R21.reuse, RZ ;  /* 0x00000015140f1210 */ /* 0x0c0fe40007ffe0ff */
[----:B------:R-:W-:Y:S02]  /*0710*/  @P1 IADD3 R2, P2, PT, R20, R21, RZ ;  /* 0x0000001514021210 */ /* 0x000fe40007f5e0ff */
[----:B------:R-:W2:Y:S02]  /*0720*/  @P1 LDC.64 R4, c[0x0][0x380] ;  /* 0x0000e000ff041b82 */ /* 0x000ea40000000a00 */
[----:B------:R-:W-:-:S06]  /*0730*/  @P1 IADD3.X R14, PT, PT, RZ, RZ, RZ, P2, !PT ;  /* 0x000000ffff0e1210 */ /* 0x000fcc00017fe4ff */
[----:B------:R-:W3:Y:S01]  /*0740*/  LDC.64 R6, c[0x0][0x380] ;  /* 0x0000e000ff067b82 */ /* 0x000ee20000000a00 */
[----:B0-----:R-:W-:-:S04]  /*0750*/  @P1 IMAD.WIDE.U32 R12, R15, 0x4, R12 ;  /* 0x000000040f0c1825 */ /* 0x001fc800078e000c */
[C---:B------:R-:W-:Y:S01]  /*0760*/  @P1 IMAD R15, R21.reuse, R3, R0 ;  /* 0x00000003150f1224 */ /* 0x040fe200078e0200 */
[----:B------:R-:W-:Y:S01]  /*0770*/  @P1 IADD3 R21, PT, PT, R21, 0x2, RZ ;  /* 0x0000000215151810 */ /* 0x000fe20007ffe0ff */
[----:B------:R-:W4:Y:S01]  /*0780*/  @P1 LDG.E R13, desc[UR4][R12.64] ;  /* 0x000000040c0d1981 */ /* 0x000f22000c1e1900 */
[----:B------:R-:W0:Y:S01]  /*0790*/  LDC.64 R8, c[0x0][0x388] ;  /* 0x0000e200ff087b82 */ /* 0x000e220000000a00 */
[----:B-1----:R-:W-:Y:S01]  /*07a0*/  @P1 IMAD.WIDE R10, R15, 0x4, R10 ;  /* 0x000000040f0a1825 */ /* 0x002fe200078e020a */
[----:B------:R-:W-:Y:S02]  /*07b0*/  @!P0 IADD3 R17, PT, PT, R20, R21, RZ ;  /* 0x0000001514118210 */ /* 0x000fe40007ffe0ff */
[----:B--2---:R-:W-:Y:S01]  /*07c0*/  @P1 LEA R4, P2, R2, R4, 0x2 ;  /* 0x0000000402041211 */ /* 0x004fe200078410ff */
[----:B------:R-:W-:-:S03]  /*07d0*/  @!P0 IMAD R21, R21, R3, R0 ;  /* 0x0000000315158224 */ /* 0x000fc600078e0200 */
[----:B------:R-:W-:Y:S01]  /*07e0*/  @P1 LEA.HI.X R5, R2, R5, R14, 0x2, P2 ;  /* 0x0000000502051211 */ /* 0x000fe200010f140e */
[----:B------:R-:W-:Y:S01]  /*07f0*/  @P1 IMAD.WIDE R14, R3, 0x4, R10 ;  /* 0x00000004030e1825 */ /* 0x000fe200078e020a */
[----:B------:R-:W4:Y:S03]  /*0800*/  @P1 LDG.E R2, desc[UR4][R10.64] ;  /* 0x000000040a021981 */ /* 0x000f26000c1e1900 */
[----:B---3--:R-:W-:Y:S01]  /*0810*/  @!P0 IMAD.WIDE.U32 R6, R17, 0x4, R6 ;  /* 0x0000000411068825 */ /* 0x008fe200078e0006 */
[----:B------:R-:W2:Y:S04]  /*0820*/  @P1 LDG.E R5, desc[UR4][R4.64+0x4] ;  /* 0x0000040404051981 */ /* 0x000ea8000c1e1900 */
[----:B------:R-:W2:Y:S01]  /*0830*/  @P1 LDG.E R14, desc[UR4][R14.64] ;  /* 0x000000040e0e1981 */ /* 0x000ea2000c1e1900 */
[----:B0-----:R-:W-:-:S03]  /*0840*/  @!P0 IMAD.WIDE R8, R21, 0x4, R8 ;  /* 0x0000000415088825 */ /* 0x001fc600078e0208 */
[----:B------:R-:W3:Y:S04]  /*0850*/  @!P0 LDG.E R7, desc[UR4][R6.64] ;  /* 0x0000000406078981 */ /* 0x000ee8000c1e1900 */
[----:B------:R-:W3:Y:S01]  /*0860*/  @!P0 LDG.E R8, desc[UR4][R8.64] ;  /* 0x0000000408088981 */ /* 0x000ee2000c1e1900 */
[----:B----4-:R-:W-:-:S04]  /*0870*/  @P1 FFMA R2, R13, R2, R24 ;  /* 0x000000020d021223 */ /* 0x010fc80000000018 */
[----:B--2---:R-:W-:-:S04]  /*0880*/  @P1 FFMA R24, R5, R14, R2 ;  /* 0x0000000e05181223 */ /* 0x004fc80000000002 */
[----:B---3--:R-:W-:-:S07]  /*0890*/  @!P0 FFMA R24, R7, R8, R24 ;  /* 0x0000000807188223 */ /* 0x008fce0000000018 */
.L_x_2:
[----:B------:R-:W0:Y:S01]  /*08a0*/  LDC.64 R4, c[0x0][0x390] ;  /* 0x0000e400ff047b82 */ /* 0x000e220000000a00 */
[----:B------:R-:W-:-:S04]  /*08b0*/  IMAD R3, R19, R3, R0 ;  /* 0x0000000313037224 */ /* 0x000fc800078e0200 */
[----:B0-----:R-:W-:-:S05]  /*08c0*/  IMAD.WIDE R2, R3, 0x4, R4 ;  /* 0x0000000403027825 */ /* 0x001fca00078e0204 */
[----:B------:R-:W-:Y:S01]  /*08d0*/  STG.E desc[UR4][R2.64], R24 ;  /* 0x0000001802007986 */ /* 0x000fe2000c101904 */
[----:B------:R-:W-:Y:S05]  /*08e0*/  EXIT ;  /* 0x000000000000794d */ /* 0x000fea0003800000 */
.L_x_6:
        /* <DEDUP_REMOVED lines=9> */
.L_x_10:


//--------------------- .text._Z27elementwise_multiply_kernelPKfS0_Pfi --------------------------
	.section	.text._Z27elementwise_multiply_kernelPKfS0_Pfi,"ax",@progbits
	.align	128
        .global         _Z27elementwise_multiply_kernelPKfS0_Pfi
        .type           _Z27elementwise_multiply_kernelPKfS0_Pfi,@function
        .size           _Z27elementwise_multiply_kernelPKfS0_Pfi,(.L_x_11 - _Z27elementwise_multiply_kernelPKfS0_Pfi)
        .other          _Z27elementwise_multiply_kernelPKfS0_Pfi,@"STO_CUDA_ENTRY STV_DEFAULT"
_Z27elementwise_multiply_kernelPKfS0_Pfi:
.text._Z27elementwise_multiply_kernelPKfS0_Pfi:
        /* <DEDUP_REMOVED lines=10> */
[----:B------:R-:W2:Y:S08]  /*00a0*/  LDC.64 R4, c[0x0][0x388] ;  /* 0x0000e200ff047b82 */ /* 0x000eb00000000a00 */
[----:B------:R-:W3:Y:S01]  /*00b0*/  LDC.64 R6, c[0x0][0x390] ;  /* 0x0000e400ff067b82 */ /* 0x000ee20000000a00 */
[----:B0-----:R-:W-:-:S06]  /*00c0*/  IMAD.WIDE R2, R9, 0x4, R2 ;  /* 0x0000000409027825 */ /* 0x001fcc00078e0202 */
[----:B-1----:R-:W4:Y:S01]  /*00d0*/  LDG.E R2, desc[UR4][R2.64] ;  /* 0x0000000402027981 */ /* 0x002f22000c1e1900 */
[----:B--2---:R-:W-:-:S06]  /*00e0*/  IMAD.WIDE R4, R9, 0x4, R4 ;  /* 0x0000000409047825 */ /* 0x004fcc00078e0204 */
[----:B------:R-:W4:Y:S01]  /*00f0*/  LDG.E R5, desc[UR4][R4.64] ;  /* 0x0000000404057981 */ /* 0x000f22000c1e1900 */
[----:B---3--:R-:W-:-:S04]  /*0100*/  IMAD.WIDE R6, R9, 0x4, R6 ;  /* 0x0000000409067825 */ /* 0x008fc800078e0206 */
[----:B----4-:R-:W-:-:S05]  /*0110*/  FMUL R9, R2, R5 ;  /* 0x0000000502097220 */ /* 0x010fca0000400000 */
[----:B------:R-:W-:Y:S01]  /*0120*/  STG.E desc[UR4][R6.64], R9 ;  /* 0x0000000906007986 */ /* 0x000fe2000c101904 */
[----:B------:R-:W-:Y:S05]  /*0130*/  EXIT ;  /* 0x000000000000794d */ /* 0x000fea0003800000 */
.L_x_7:
        /* <DEDUP_REMOVED lines=12> */
.L_x_11:


//--------------------- .nv.shared.reserved.0     --------------------------
	.section	.nv.shared.reserved.0,"aw",@nobits
	.weak		__nv_reservedSMEM_offset_0_alias
	.size		__nv_reservedSMEM_offset_0_alias, 0, 64
	.other		__nv_reservedSMEM_offset_0_alias,@"STO_CUDA_RESERVED_SHARED STV_DEFAULT"
__nv_reservedSMEM_offset_0_alias:
	.zero		0
	.zero		64


//--------------------- .nv.constant0._Z16transpose_kernelPKfPfii --------------------------
	.section	.nv.constant0._Z16transpose_kernelPKfPfii,"a",@progbits
	.sectionflags	@""
	.align	4
.nv.constant0._Z16transpose_kernelPKfPfii:
	.zero		920


//--------------------- .nv.constant0._Z11relu_kernelPKfPfi --------------------------
	.section	.nv.constant0._Z11relu_kernelPKfPfi,"a",@progbits
	.sectionflags	@""
	.align	4
.nv.constant0._Z11relu_kernelPKfPfi:
	.zero		916


//--------------------- .nv.constant0._Z22matrix_multiply_kernelPKfS0_Pfiii --------------------------
	.section	.nv.constant0._Z22matrix_multiply_kernelPKfS0_Pfiii,"a",@progbits
	.sectionflags	@""
	.align	4
.nv.constant0._Z22matrix_multiply_kernelPKfS0_Pfiii:
	.zero		932


//--------------------- .nv.constant0._Z27elementwise_multiply_kernelPKfS0_Pfi --------------------------
	.section	.nv.constant0._Z27elementwise_multiply_kernelPKfS0_Pfi,"a",@progbits
	.sectionflags	@""
	.align	4
.nv.constant0._Z27elementwise_multiply_kernelPKfS0_Pfi:
	.zero		924


//--------------------- SYMBOLS --------------------------

	.type		.nv.reservedSmem.offset0,@object
	.size		.nv.reservedSmem.offset0,0x4
